//
// Generated by NVIDIA NVVM Compiler
//
// Compiler Build ID: CL-36424714
// Cuda compilation tools, release 13.0, V13.0.88
// Based on NVVM 20.0.0
//

.version 9.0
.target sm_100
.address_size 64

	// .globl	_Z11zero_kernelPii

.visible .entry _Z11zero_kernelPii(
	.param .u64 .ptr .align 1 _Z11zero_kernelPii_param_0,
	.param .u32 _Z11zero_kernelPii_param_1
)
{
	.reg .pred 	%p<2>;
	.reg .b32 	%r<7>;
	.reg .b64 	%rd<5>;

	ld.param.u64 	%rd1, [_Z11zero_kernelPii_param_0];
	ld.param.u32 	%r2, [_Z11zero_kernelPii_param_1];
	mov.u32 	%r3, %ctaid.x;
	mov.u32 	%r4, %ntid.x;
	mov.u32 	%r5, %tid.x;
	mad.lo.s32 	%r1, %r3, %r4, %r5;
	setp.ge.s32 	%p1, %r1, %r2;
	@%p1 bra 	$L__BB0_2;
	cvta.to.global.u64 	%rd2, %rd1;
	mul.wide.s32 	%rd3, %r1, 4;
	add.s64 	%rd4, %rd2, %rd3;
	mov.b32 	%r6, 0;
	st.global.u32 	[%rd4], %r6;
$L__BB0_2:
	ret;

}


// ===== COMPILED SASS (sm_100) =====

	.target	sm_100

	.elftype	@"ET_EXEC"


//--------------------- .note.nv.tkinfo           --------------------------
	.section	.note.nv.tkinfo,"",@"SHT_NOTE"
	.sectionflags	@"SHF_NOTE_NV_TKINFO"
	.tkinfo
        /*0018*/ 	.word	0x00000002
        /*0030*/ 	.string	""
        /*0030*/ 	.string	"ptxas"
        /*0030*/ 	.string	"Cuda compilation tools, release 13.0, V13.0.88"
        /*0030*/ 	.string	"Build cuda_13.0.r13.0/compiler.36424714_0"
        /*0030*/ 	.string	"-arch sm_100 -m 64 "



//--------------------- .note.nv.cuinfo           --------------------------
	.section	.note.nv.cuinfo,"",@"SHT_NOTE"
	.sectionflags	@"SHF_NOTE_NV_CUINFO"
        /*0018*/ 	.short	0x0002
        /*001a*/ 	.short	0x0064
        /*001c*/ 	.short	0x0082
	.zero		2


//--------------------- .nv.info                  --------------------------
	.section	.nv.info,"",@"SHT_CUDA_INFO"
	.align	4


	//----- nvinfo : EIATTR_REGCOUNT
	.align		4
        /*0000*/ 	.byte	0x04, 0x2f
        /*0002*/ 	.short	(.L_1 - .L_0)
	.align		4
.L_0:
        /*0004*/ 	.word	index@(_Z11zero_kernelPii)
        /*0008*/ 	.word	0x00000008


	//----- nvinfo : EIATTR_FRAME_SIZE
	.align		4
.L_1:
        /*000c*/ 	.byte	0x04, 0x11
        /*000e*/ 	.short	(.L_3 - .L_2)
	.align		4
.L_2:
        /*0010*/ 	.word	index@(_Z11zero_kernelPii)
        /*0014*/ 	.word	0x00000000


	//----- nvinfo : EIATTR_MIN_STACK_SIZE
	.align		4
.L_3:
        /*0018*/ 	.byte	0x04, 0x12
        /*001a*/ 	.short	(.L_5 - .L_4)
	.align		4
.L_4:
        /*001c*/ 	.word	index@(_Z11zero_kernelPii)
        /*0020*/ 	.word	0x00000000
.L_5:


//--------------------- .nv.compat                --------------------------
	.section	.nv.compat,"",@"SHT_CUDA_COMPAT_INFO"
	.align	4
        /*0000*/ 	.byte	0x02, 0x09, 0x00, 0x00, 0x02, 0x02, 0x01, 0x00, 0x02, 0x05, 0x05, 0x00, 0x03, 0x07, 0x01, 0x01
        /*0010*/ 	.byte	0x02, 0x03, 0x00, 0x00, 0x02, 0x06, 0x01, 0x00, 0x04, 0x0b, 0x08, 0x00, 0x09, 0x00, 0x00, 0x00
        /*0020*/ 	.byte	0x00, 0x00, 0x00, 0x00


//--------------------- .nv.info._Z11zero_kernelPii --------------------------
	.section	.nv.info._Z11zero_kernelPii,"",@"SHT_CUDA_INFO"
	.sectionflags	@""
	.align	4


	//----- nvinfo : EIATTR_CUDA_API_VERSION
	.align		4
        /*0000*/ 	.byte	0x04, 0x37
        /*0002*/ 	.short	(.L_7 - .L_6)
.L_6:
        /*0004*/ 	.word	0x00000082


	//----- nvinfo : EIATTR_KPARAM_INFO
	.align		4
.L_7:
        /*0008*/ 	.byte	0x04, 0x17
        /*000a*/ 	.short	(.L_9 - .L_8)
.L_8:
        /*000c*/ 	.word	0x00000000
        /*0010*/ 	.short	0x0001
        /*0012*/ 	.short	0x0008
        /*0014*/ 	.byte	0x00, 0xf0, 0x11, 0x00


	//----- nvinfo : EIATTR_KPARAM_INFO
	.align		4
.L_9:
        /*0018*/ 	.byte	0x04, 0x17
        /*001a*/ 	.short	(.L_11 - .L_10)
.L_10:
        /*001c*/ 	.word	0x00000000
        /*0020*/ 	.short	0x0000
        /*0022*/ 	.short	0x0000
        /*0024*/ 	.byte	0x00, 0xf5, 0x21, 0x00


	//----- nvinfo : EIATTR_SPARSE_MMA_MASK
	.align		4
.L_11:
        /*0028*/ 	.byte	0x03, 0x50
        /*002a*/ 	.short	0x0000


	//----- nvinfo : EIATTR_MAXREG_COUNT
	.align		4
        /*002c*/ 	.byte	0x03, 0x1b
        /*002e*/ 	.short	0x00ff


	//----- nvinfo : EIATTR_MERCURY_ISA_VERSION
	.align		4
        /*0030*/ 	.byte	0x03, 0x5f
        /*0032*/ 	.short	0x0101


	//----- nvinfo : EIATTR_VRC_CTA_INIT_COUNT
	.align		4
        /*0034*/ 	.byte	0x02, 0x4a
	.zero		1
	.zero		1


	//----- nvinfo : EIATTR_EXIT_INSTR_OFFSETS
	.align		4
        /*0038*/ 	.byte	0x04, 0x1c
        /*003a*/ 	.short	(.L_13 - .L_12)


	//   ....[0]....
.L_12:
        /*003c*/ 	.word	0x00000070


	//   ....[1]....
        /*0040*/ 	.word	0x000000c0


	//----- nvinfo : EIATTR_CBANK_PARAM_SIZE
	.align		4
.L_13:
        /*0044*/ 	.byte	0x03, 0x19
        /*0046*/ 	.short	0x000c


	//----- nvinfo : EIATTR_PARAM_CBANK
	.align		4
        /*0048*/ 	.byte	0x04, 0x0a
        /*004a*/ 	.short	(.L_15 - .L_14)
	.align		4
.L_14:
        /*004c*/ 	.word	index@(.nv.constant0._Z11zero_kernelPii)
        /*0050*/ 	.short	0x0380
        /*0052*/ 	.short	0x000c


	//----- nvinfo : EIATTR_SW_WAR
	.align		4
.L_15:
        /*0054*/ 	.byte	0x04, 0x36
        /*0056*/ 	.short	(.L_17 - .L_16)
.L_16:
        /*0058*/ 	.word	0x00000008
.L_17:


//--------------------- .nv.callgraph             --------------------------
	.section	.nv.callgraph,"",@"SHT_CUDA_CALLGRAPH"
	.align	4
	.sectionentsize	8
	.align		4
        /*0000*/ 	.word	0x00000000
	.align		4
        /*0004*/ 	.word	0xffffffff
	.align		4
        /*0008*/ 	.word	0x00000000
	.align		4
        /*000c*/ 	.word	0xfffffffe
	.align		4
        /*0010*/ 	.word	0x00000000
	.align		4
        /*0014*/ 	.word	0xfffffffd
	.align		4
        /*0018*/ 	.word	0x00000000
	.align		4
        /*001c*/ 	.word	0xfffffffc


//--------------------- .text._Z11zero_kernelPii  --------------------------
	.section	.text._Z11zero_kernelPii,"ax",@progbits
	.align	128
        .global         _Z11zero_kernelPii
        .type           _Z11zero_kernelPii,@function
        .size           _Z11zero_kernelPii,(.L_x_1 - _Z11zero_kernelPii)
        .other          _Z11zero_kernelPii,@"STO_CUDA_ENTRY STV_DEFAULT"
_Z11zero_kernelPii:
.text._Z11zero_kernelPii:
[----:B------:R-:W-:Y:S01]  /*0000*/  LDC R1, c[0x0][0x37c] ;  /* 0x0000df00ff017b82 */ /* 0x000fe20000000800 */
[----:B------:R-:W0:Y:S07]  /*0010*/  S2R R0, SR_TID.X ;  /* 0x0000000000007919 */ /* 0x000e2e0000002100 */
[----:B------:R-:W0:Y:S01]  /*0020*/  S2UR UR4, SR_CTAID.X ;  /* 0x00000000000479c3 */ /* 0x000e220000002500 */
[----:B------:R-:W1:Y:S07]  /*0030*/  LDCU UR5, c[0x0][0x388] ;  /* 0x00007100ff0577ac */ /* 0x000e6e0008000800 */
[----:B------:R-:W0:Y:S02]  /*0040*/  LDC R5, c[0x0][0x360] ;  /* 0x0000d800ff057b82 */ /* 0x000e240000000800 */
[----:B0-----:R-:W-:-:S05]  /*0050*/  IMAD R5, R5, UR4, R0 ;  /* 0x0000000405057c24 */ /* 0x001fca000f8e0200 */
[----:B-1----:R-:W-:-:S13]  /*0060*/  ISETP.GE.AND P0, PT, R5, UR5, PT ;  /* 0x0000000505007c0c */ /* 0x002fda000bf06270 */
[----:B------:R-:W-:Y:S05]  /*0070*/  @P0 EXIT ;  /* 0x000000000000094d */ /* 0x000fea0003800000 */
[----:B------:R-:W0:Y:S01]  /*0080*/  LDC.64 R2, c[0x0][0x380] ;  /* 0x0000e000ff027b82 */ /* 0x000e220000000a00 */
[----:B------:R-:W1:Y:S01]  /*0090*/  LDCU.64 UR4, c[0x0][0x358] ;  /* 0x00006b00ff0477ac */ /* 0x000e620008000a00 */
[----:B0-----:R-:W-:-:S05]  /*00a0*/  IMAD.WIDE R2, R5, 0x4, R2 ;  /* 0x0000000405027825 */ /* 0x001fca00078e0202 */
[----:B-1----:R-:W-:Y:S01]  /*00b0*/  STG.E desc[UR4][R2.64], RZ ;  /* 0x000000ff02007986 */ /* 0x002fe2000c101904 */
[----:B------:R-:W-:Y:S05]  /*00c0*/  EXIT ;  /* 0x000000000000794d */ /* 0x000fea0003800000 */
.L_x_0:
[----:B------:R-:W-:-:S00]  /*00d0*/  BRA `(.L_x_0) ;  /* 0xfffffffc00fc7947 */ /* 0x000fc0000383ffff */
[----:B------:R-:W-:-:S00]  /*00e0*/  NOP ;  /* 0x0000000000007918 */ /* 0x000fc00000000000 */
        /* <DEDUP_REMOVED lines=9> */
.L_x_1:


//--------------------- .nv.shared.reserved.0     --------------------------
	.section	.nv.shared.reserved.0,"aw",@nobits
	.weak		__nv_reservedSMEM_offset_0_alias
	.size		__nv_reservedSMEM_offset_0_alias, 0, 64
	.other		__nv_reservedSMEM_offset_0_alias,@"STO_CUDA_RESERVED_SHARED STV_DEFAULT"
__nv_reservedSMEM_offset_0_alias:
	.zero		0
	.zero		64


//--------------------- .nv.constant0._Z11zero_kernelPii --------------------------
	.section	.nv.constant0._Z11zero_kernelPii,"a",@progbits
	.sectionflags	@""
	.align	4
.nv.constant0._Z11zero_kernelPii:
	.zero		908


//--------------------- SYMBOLS --------------------------

	.type		.nv.reservedSmem.offset0,@object
	.size		.nv.reservedSmem.offset0,0x4
